	.headerflags	@"EF_CUDA_TEXMODE_UNIFIED EF_CUDA_64BIT_ADDRESS EF_CUDA_ACCELERATORS EF_CUDA_SM90 EF_CUDA_VIRTUAL_SM(EF_CUDA_SM90)"
	.elftype	@"ET_EXEC"


//--------------------- .nv.info                  --------------------------
	.section	.nv.info,"",@"SHT_CUDA_INFO"
	.align	4


	//----- nvinfo : EIATTR_REGCOUNT
	.align		4
        /*0000*/ 	.byte	0x04, 0x2f
        /*0002*/ 	.short	(.L_1 - .L_0)
	.align		4
.L_0:
        /*0004*/ 	.word	index@(triton_poi_fused_max_pool2d_with_indices_9)
        /*0008*/ 	.word	0x00000030


	//----- nvinfo : EIATTR_MIN_STACK_SIZE
	.align		4
.L_1:
        /*000c*/ 	.byte	0x04, 0x12
        /*000e*/ 	.short	(.L_3 - .L_2)
	.align		4
.L_2:
        /*0010*/ 	.word	index@(triton_poi_fused_max_pool2d_with_indices_9)
        /*0014*/ 	.word	0x00000000


	//----- nvinfo : EIATTR_FRAME_SIZE
	.align		4
.L_3:
        /*0018*/ 	.byte	0x04, 0x11
        /*001a*/ 	.short	(.L_5 - .L_4)
	.align		4
.L_4:
        /*001c*/ 	.word	index@(triton_poi_fused_max_pool2d_with_indices_9)
        /*0020*/ 	.word	0x00000000


	//----- nvinfo : EIATTR_MIN_STACK_SIZE
	.align		4
.L_5:
        /*0024*/ 	.byte	0x04, 0x12
        /*0026*/ 	.short	(.L_7 - .L_6)
	.align		4
.L_6:
        /*0028*/ 	.word	index@(triton_poi_fused_max_pool2d_with_indices_9)
        /*002c*/ 	.word	0x00000000
.L_7:


//--------------------- .nv.info.triton_poi_fused_max_pool2d_with_indices_9 --------------------------
	.section	.nv.info.triton_poi_fused_max_pool2d_with_indices_9,"",@"SHT_CUDA_INFO"
	.sectionflags	@""
	.align	4


	//----- nvinfo : EIATTR_CUDA_API_VERSION
	.align		4
        /*0000*/ 	.byte	0x04, 0x37
        /*0002*/ 	.short	(.L_9 - .L_8)
.L_8:
        /*0004*/ 	.word	0x0000007c


	//----- nvinfo : EIATTR_KPARAM_INFO
	.align		4
.L_9:
        /*0008*/ 	.byte	0x04, 0x17
        /*000a*/ 	.short	(.L_11 - .L_10)
.L_10:
        /*000c*/ 	.word	0x00000000
        /*0010*/ 	.short	0x0003
        /*0012*/ 	.short	0x0018
        /*0014*/ 	.byte	0x00, 0xf0, 0x11, 0x00


	//----- nvinfo : EIATTR_KPARAM_INFO
	.align		4
.L_11:
        /*0018*/ 	.byte	0x04, 0x17
        /*001a*/ 	.short	(.L_13 - .L_12)
.L_12:
        /*001c*/ 	.word	0x00000000
        /*0020*/ 	.short	0x0002
        /*0022*/ 	.short	0x0010
        /*0024*/ 	.byte	0x00, 0xf4, 0x21, 0x00


	//----- nvinfo : EIATTR_KPARAM_INFO
	.align		4
.L_13:
        /*0028*/ 	.byte	0x04, 0x17
        /*002a*/ 	.short	(.L_15 - .L_14)
.L_14:
        /*002c*/ 	.word	0x00000000
        /*0030*/ 	.short	0x0001
        /*0032*/ 	.short	0x0008
        /*0034*/ 	.byte	0x00, 0xf4, 0x21, 0x00


	//----- nvinfo : EIATTR_KPARAM_INFO
	.align		4
.L_15:
        /*0038*/ 	.byte	0x04, 0x17
        /*003a*/ 	.short	(.L_17 - .L_16)
.L_16:
        /*003c*/ 	.word	0x00000000
        /*0040*/ 	.short	0x0000
        /*0042*/ 	.short	0x0000
        /*0044*/ 	.byte	0x00, 0xf4, 0x21, 0x00


	//----- nvinfo : EIATTR_SPARSE_MMA_MASK
	.align		4
.L_17:
        /*0048*/ 	.byte	0x03, 0x50
        /*004a*/ 	.short	0x0000


	//----- nvinfo : EIATTR_MAXREG_COUNT
	.align		4
        /*004c*/ 	.byte	0x03, 0x1b
        /*004e*/ 	.short	0x00ff


	//----- nvinfo : EIATTR_EXIT_INSTR_OFFSETS
	.align		4
        /*0050*/ 	.byte	0x04, 0x1c
        /*0052*/ 	.short	(.L_19 - .L_18)


	//   ....[0]....
.L_18:
        /*0054*/ 	.word	0x00001420


	//----- nvinfo : EIATTR_REQNTID
	.align		4
.L_19:
        /*0058*/ 	.byte	0x04, 0x10
        /*005a*/ 	.short	(.L_21 - .L_20)
.L_20:
        /*005c*/ 	.word	0x00000080
        /*0060*/ 	.word	0x00000001
        /*0064*/ 	.word	0x00000001


	//----- nvinfo : EIATTR_CBANK_PARAM_SIZE
	.align		4
.L_21:
        /*0068*/ 	.byte	0x03, 0x19
        /*006a*/ 	.short	0x001c


	//----- nvinfo : EIATTR_PARAM_CBANK
	.align		4
        /*006c*/ 	.byte	0x04, 0x0a
        /*006e*/ 	.short	(.L_23 - .L_22)
	.align		4
.L_22:
        /*0070*/ 	.word	index@(.nv.constant0.triton_poi_fused_max_pool2d_with_indices_9)
        /*0074*/ 	.short	0x0210
        /*0076*/ 	.short	0x001c


	//----- nvinfo : EIATTR_SW_WAR
	.align		4
.L_23:
        /*0078*/ 	.byte	0x04, 0x36
        /*007a*/ 	.short	(.L_25 - .L_24)
.L_24:
        /*007c*/ 	.word	0x00000008
.L_25:


//--------------------- .nv.callgraph             --------------------------
	.section	.nv.callgraph,"",@"SHT_CUDA_CALLGRAPH"
	.align	4
	.sectionentsize	8
	.align		4
        /*0000*/ 	.word	0x00000000
	.align		4
        /*0004*/ 	.word	0xffffffff
	.align		4
        /*0008*/ 	.word	0x00000000
	.align		4
        /*000c*/ 	.word	0xfffffffe
	.align		4
        /*0010*/ 	.word	0x00000000
	.align		4
        /*0014*/ 	.word	0xfffffffd
	.align		4
        /*0018*/ 	.word	0x00000000
	.align		4
        /*001c*/ 	.word	0xfffffffc


//--------------------- .text.triton_poi_fused_max_pool2d_with_indices_9 --------------------------
	.section	.text.triton_poi_fused_max_pool2d_with_indices_9,"ax",@progbits
	.sectionflags	@"SHF_BARRIERS=1"
	.align	128
        .global         triton_poi_fused_max_pool2d_with_indices_9
        .type           triton_poi_fused_max_pool2d_with_indices_9,@function
        .size           triton_poi_fused_max_pool2d_with_indices_9,(.L_x_1 - triton_poi_fused_max_pool2d_with_indices_9)
        .other          triton_poi_fused_max_pool2d_with_indices_9,@"STO_CUDA_ENTRY STV_DEFAULT"
triton_poi_fused_max_pool2d_with_indices_9:
.text.triton_poi_fused_max_pool2d_with_indices_9:
[----:B------:R-:W-:Y:S01]  /*0000*/  LDC R1, c[0x0][0x28] ;  /* 0x00000a00ff017b82 */ /* 0x000fe20000000800 */
[----:B------:R-:W1:Y:S07]  /*0010*/  S2R R3, SR_TID.X ;  /* 0x0000000000037919 */ /* 0x000e6e0000002100 */
[----:B------:R-:W2:Y:S01]  /*0020*/  LDC.64 R26, c[0x0][0x210] ;  /* 0x00008400ff1a7b82 */ /* 0x000ea20000000a00 */
[----:B------:R-:W-:Y:S01]  /*0030*/  ULDC.64 UR6, c[0x0][0x208] ;  /* 0x0000820000067ab9 */ /* 0x000fe20000000a00 */
[----:B------:R-:W3:Y:S06]  /*0040*/  S2R R2, SR_CTAID.X ;  /* 0x0000000000027919 */ /* 0x000eec0000002500 */
[----:B------:R-:W4:Y:S01]  /*0050*/  S2UR UR5, SR_CgaCtaId ;  /* 0x00000000000579c3 */ /* 0x000f220000008800 */
[----:B------:R-:W-:Y:S01]  /*0060*/  UMOV UR4, 0x400 ;  /* 0x0000040000047882 */ /* 0x000fe20000000000 */
[----:B------:R-:W-:Y:S01]  /*0070*/  ULDC.64 UR8, c[0x0][0x220] ;  /* 0x0000880000087ab9 */ /* 0x000fe20000000a00 */
[----:B-1----:R-:W-:-:S02]  /*0080*/  IMAD.SHL.U32 R39, R3, 0x8, RZ ;  /* 0x0000000803277824 */ /* 0x002fc400078e00ff */
[----:B---3--:R-:W-:-:S03]  /*0090*/  IMAD.SHL.U32 R0, R2, 0x400, RZ ;  /* 0x0000040002007824 */ /* 0x008fc600078e00ff */
[----:B------:R-:W-:Y:S02]  /*00a0*/  LOP3.LUT R39, R39, 0x3f8, RZ, 0xc0, !PT ;  /* 0x000003f827277812 */ /* 0x000fe400078ec0ff */
[----:B------:R-:W-:Y:S02]  /*00b0*/  SHF.R.S32.HI R34, RZ, 0x15, R2 ;  /* 0x00000015ff227819 */ /* 0x000fe40000011402 */
[----:B------:R-:W-:Y:S02]  /*00c0*/  LOP3.LUT R2, R0, R39, RZ, 0xfc, !PT ;  /* 0x0000002700027212 */ /* 0x000fe400078efcff */
[----:B------:R-:W-:Y:S02]  /*00d0*/  SGXT R34, R34, 0x1 ;  /* 0x000000012222781a */ /* 0x000fe40000000200 */
[----:B------:R-:W-:Y:S02]  /*00e0*/  SHF.R.S32.HI R5, RZ, 0x1f, R2 ;  /* 0x0000001fff057819 */ /* 0x000fe40000011402 */
[----:B------:R-:W-:-:S02]  /*00f0*/  LOP3.LUT R7, R0, 0x2, R39, 0xfe, !PT ;  /* 0x0000000200077812 */ /* 0x000fc400078efe27 */
[----:B------:R-:W-:Y:S02]  /*0100*/  LEA.HI R4, R5, R2, RZ, 0x4 ;  /* 0x0000000205047211 */ /* 0x000fe400078f20ff */
[----:B------:R-:W-:Y:S02]  /*0110*/  LOP3.LUT R9, R0, 0x3, R39, 0xfe, !PT ;  /* 0x0000000300097812 */ /* 0x000fe400078efe27 */
[----:B------:R-:W-:Y:S01]  /*0120*/  LEA.HI R6, R34, R7, RZ, 0x4 ;  /* 0x0000000722067211 */ /* 0x000fe200078f20ff */
[----:B------:R-:W-:Y:S01]  /*0130*/  IMAD.SHL.U32 R37, R4, 0x4, RZ ;  /* 0x0000000404257824 */ /* 0x000fe200078e00ff */
[----:B------:R-:W-:Y:S02]  /*0140*/  LEA.HI R8, R34, R9, RZ, 0x4 ;  /* 0x0000000922087211 */ /* 0x000fe400078f20ff */
[----:B------:R-:W-:Y:S02]  /*0150*/  LOP3.LUT R6, R6, 0x7ffffff0, RZ, 0xc0, !PT ;  /* 0x7ffffff006067812 */ /* 0x000fe400078ec0ff */
[----:B------:R-:W-:-:S02]  /*0160*/  LOP3.LUT R5, R0, 0x1, R39, 0xfe, !PT ;  /* 0x0000000100057812 */ /* 0x000fc400078efe27 */
[----:B------:R-:W-:Y:S01]  /*0170*/  LOP3.LUT R8, R8, 0x7ffffff0, RZ, 0xc0, !PT ;  /* 0x7ffffff008087812 */ /* 0x000fe200078ec0ff */
[----:B------:R-:W-:Y:S01]  /*0180*/  IMAD.IADD R14, R7, 0x1, -R6 ;  /* 0x00000001070e7824 */ /* 0x000fe200078e0a06 */
[----:B------:R-:W-:Y:S02]  /*0190*/  LOP3.LUT R37, R37, 0xffffffc0, RZ, 0xc0, !PT ;  /* 0xffffffc025257812 */ /* 0x000fe400078ec0ff */
[----:B------:R-:W-:Y:S01]  /*01a0*/  LEA.HI R6, R34, R5, RZ, 0x4 ;  /* 0x0000000522067211 */ /* 0x000fe200078f20ff */
[----:B------:R-:W-:Y:S02]  /*01b0*/  IMAD.IADD R18, R9, 0x1, -R8 ;  /* 0x0000000109127824 */ /* 0x000fe400078e0a08 */
[--C-:B------:R-:W-:Y:S01]  /*01c0*/  IMAD R9, R14, 0x2, R37.reuse ;  /* 0x000000020e097824 */ /* 0x100fe200078e0225 */
[----:B------:R-:W-:Y:S01]  /*01d0*/  LOP3.LUT R6, R6, 0x7ffffff0, RZ, 0xc0, !PT ;  /* 0x7ffffff006067812 */ /* 0x000fe200078ec0ff */
[----:B------:R-:W-:Y:S02]  /*01e0*/  IMAD R21, R18, 0x2, R37 ;  /* 0x0000000212157824 */ /* 0x000fe400078e0225 */
[----:B--2---:R-:W-:-:S04]  /*01f0*/  IMAD.WIDE R8, R9, 0x4, R26 ;  /* 0x0000000409087825 */ /* 0x004fc800078e021a */
[----:B------:R-:W-:Y:S01]  /*0200*/  IMAD.IADD R38, R5, 0x1, -R6 ;  /* 0x0000000105267824 */ /* 0x000fe200078e0a06 */
[----:B------:R-:W2:Y:S01]  /*0210*/  LDG.E.EL R7, desc[UR6][R8.64] ;  /* 0x0000000608077981 */ /* 0x000ea2000c2e1900 */
[----:B------:R-:W-:-:S03]  /*0220*/  IMAD.WIDE R20, R21, 0x4, R26 ;  /* 0x0000000415147825 */ /* 0x000fc600078e021a */
[----:B------:R-:W2:Y:S01]  /*0230*/  LDG.E.EL R6, desc[UR6][R8.64+0x4] ;  /* 0x0000040608067981 */ /* 0x000ea2000c2e1900 */
[----:B------:R-:W-:Y:S01]  /*0240*/  IMAD R11, R38, 0x2, R37 ;  /* 0x00000002260b7824 */ /* 0x000fe200078e0225 */
[----:B------:R-:W-:Y:S02]  /*0250*/  LOP3.LUT R17, R37, 0x20, RZ, 0xfc, !PT ;  /* 0x0000002025117812 */ /* 0x000fe400078efcff */
[----:B------:R-:W3:Y:S01]  /*0260*/  LDG.E.EL R19, desc[UR6][R20.64] ;  /* 0x0000000614137981 */ /* 0x000ee2000c2e1900 */
[----:B------:R-:W-:-:S03]  /*0270*/  IMAD.WIDE R10, R11, 0x4, R26 ;  /* 0x000000040b0a7825 */ /* 0x000fc600078e021a */
[----:B------:R-:W3:Y:S01]  /*0280*/  LDG.E.EL R30, desc[UR6][R20.64+0x4] ;  /* 0x00000406141e7981 */ /* 0x000ee2000c2e1900 */
[----:B------:R-:W-:-:S03]  /*0290*/  IMAD R23, R14, 0x2, R17 ;  /* 0x000000020e177824 */ /* 0x000fc600078e0211 */
[----:B------:R-:W5:Y:S01]  /*02a0*/  LDG.E.EL R15, desc[UR6][R10.64] ;  /* 0x000000060a0f7981 */ /* 0x000f62000c2e1900 */
[----:B------:R-:W-:-:S03]  /*02b0*/  IMAD.WIDE R22, R23, 0x4, R26 ;  /* 0x0000000417167825 */ /* 0x000fc600078e021a */
[----:B------:R-:W5:Y:S01]  /*02c0*/  LDG.E.EL R29, desc[UR6][R10.64+0x4] ;  /* 0x000004060a1d7981 */ /* 0x000f62000c2e1900 */
[--C-:B------:R-:W-:Y:S02]  /*02d0*/  IMAD R25, R18, 0x2, R17.reuse ;  /* 0x0000000212197824 */ /* 0x100fe400078e0211 */
[----:B------:R-:W-:Y:S01]  /*02e0*/  IMAD R45, R38, 0x2, R17 ;  /* 0x00000002262d7824 */ /* 0x000fe200078e0211 */
[----:B------:R-:W4:Y:S01]  /*02f0*/  LDG.E.EL R13, desc[UR6][R22.64] ;  /* 0x00000006160d7981 */ /* 0x000f22000c2e1900 */
[----:B------:R-:W-:Y:S01]  /*0300*/  IMAD.WIDE R24, R25, 0x4, R26 ;  /* 0x0000000419187825 */ /* 0x000fe200078e021a */
[----:B------:R-:W-:-:S03]  /*0310*/  LOP3.LUT R5, R4, 0x7ffffff0, RZ, 0xc0, !PT ;  /* 0x7ffffff004057812 */ /* 0x000fc600078ec0ff */
[----:B------:R-:W-:Y:S01]  /*0320*/  IMAD.WIDE R44, R45, 0x4, R26 ;  /* 0x000000042d2c7825 */ /* 0x000fe200078e021a */
[----:B------:R-:W4:Y:S03]  /*0330*/  LDG.E.EL R8, desc[UR6][R24.64] ;  /* 0x0000000618087981 */ /* 0x000f26000c2e1900 */
[----:B------:R-:W-:Y:S02]  /*0340*/  IMAD.IADD R12, R2, 0x1, -R5 ;  /* 0x00000001020c7824 */ /* 0x000fe400078e0a05 */
[----:B------:R-:W4:Y:S02]  /*0350*/  LDG.E.EL R44, desc[UR6][R44.64] ;  /* 0x000000062c2c7981 */ /* 0x000f24000c2e1900 */
[----:B------:R-:W-:-:S04]  /*0360*/  IMAD R5, R12, 0x2, R37 ;  /* 0x000000020c057824 */ /* 0x000fc800078e0225 */
[----:B------:R-:W-:-:S05]  /*0370*/  IMAD.WIDE R4, R5, 0x4, R26 ;  /* 0x0000000405047825 */ /* 0x000fca00078e021a */
[----:B------:R-:W4:Y:S04]  /*0380*/  LDG.E.EL R9, desc[UR6][R4.64] ;  /* 0x0000000604097981 */ /* 0x000f28000c2e1900 */
[----:B------:R1:W4:Y:S02]  /*0390*/  LDG.E.EL R28, desc[UR6][R4.64+0x4] ;  /* 0x00000406041c7981 */ /* 0x000324000c2e1900 */
[----:B01----:R-:W-:-:S04]  /*03a0*/  IMAD R5, R12, 0x2, R17 ;  /* 0x000000020c057824 */ /* 0x003fc800078e0211 */
[----:B------:R-:W-:-:S05]  /*03b0*/  IMAD.WIDE R4, R5, 0x4, R26 ;  /* 0x0000000405047825 */ /* 0x000fca00078e021a */
[----:B------:R0:W4:Y:S02]  /*03c0*/  LDG.E.EL R31, desc[UR6][R4.64] ;  /* 0x00000006041f7981 */ /* 0x000124000c2e1900 */
[----:B0-----:R-:W-:Y:S02]  /*03d0*/  LOP3.LUT R5, R37, 0x20, RZ, 0xfc, !PT ;  /* 0x0000002025057812 */ /* 0x001fe400078efcff */
[C---:B--2---:R-:W-:Y:S02]  /*03e0*/  FSETP.GT.AND P3, PT, R6.reuse, R7, PT ;  /* 0x000000070600720b */ /* 0x044fe40003f64000 */
[----:B------:R-:W-:Y:S02]  /*03f0*/  FSETP.NAN.AND P0, PT, R6, R6, PT ;  /* 0x000000060600720b */ /* 0x000fe40003f08000 */
[----:B---3--:R-:W-:Y:S02]  /*0400*/  FSETP.GT.AND P2, PT, R30, R19, PT ;  /* 0x000000131e00720b */ /* 0x008fe40003f44000 */
[----:B------:R-:W-:-:S07]  /*0410*/  P2R R16, PR, RZ, 0x8 ;  /* 0x00000008ff107803 */ /* 0x000fce0000000000 */
[----:B------:R-:W-:Y:S02]  /*0420*/  @!P3 SEL R6, R6, R7, P0 ;  /* 0x000000070606b207 */ /* 0x000fe40000000000 */
[C---:B-----5:R-:W-:Y:S02]  /*0430*/  FSETP.GT.AND P1, PT, R29.reuse, R15, PT ;  /* 0x0000000f1d00720b */ /* 0x060fe40003f24000 */
[----:B------:R-:W-:Y:S02]  /*0440*/  FSETP.NAN.AND P0, PT, R30, R30, PT ;  /* 0x0000001e1e00720b */ /* 0x000fe40003f08000 */
[----:B----4-:R-:W-:Y:S02]  /*0450*/  FSETP.GEU.AND P3, PT, R6, R13, PT ;  /* 0x0000000d0600720b */ /* 0x010fe40003f6e000 */
[----:B------:R-:W-:Y:S02]  /*0460*/  @!P2 SEL R30, R30, R19, P0 ;  /* 0x000000131e1ea207 */ /* 0x000fe40000000000 */
[----:B------:R-:W-:-:S02]  /*0470*/  FSETP.NAN.AND P0, PT, R29, R29, PT ;  /* 0x0000001d1d00720b */ /* 0x000fc40003f08000 */
[----:B------:R-:W-:Y:S02]  /*0480*/  P2R R25, PR, RZ, 0x4 ;  /* 0x00000004ff197803 */ /* 0x000fe40000000000 */
[----:B------:R-:W-:Y:S02]  /*0490*/  FSETP.GEU.AND P2, PT, R30, R8, PT ;  /* 0x000000081e00720b */ /* 0x000fe40003f4e000 */
[----:B------:R-:W-:Y:S02]  /*04a0*/  @!P1 SEL R29, R29, R15, P0 ;  /* 0x0000000f1d1d9207 */ /* 0x000fe40000000000 */
[----:B------:R-:W-:Y:S02]  /*04b0*/  P2R R24, PR, RZ, 0x2 ;  /* 0x00000002ff187803 */ /* 0x000fe40000000000 */
[----:B------:R-:W-:Y:S02]  /*04c0*/  FSETP.NAN.AND P0, PT, R13, R13, PT ;  /* 0x0000000d0d00720b */ /* 0x000fe40003f08000 */
[----:B------:R-:W-:-:S02]  /*04d0*/  FSETP.GEU.AND P1, PT, R29, R44, PT ;  /* 0x0000002c1d00720b */ /* 0x000fc40003f2e000 */
[----:B------:R-:W-:Y:S02]  /*04e0*/  @P3 SEL R13, R13, R6, P0 ;  /* 0x000000060d0d3207 */ /* 0x000fe40000000000 */
[----:B------:R-:W-:-:S04]  /*04f0*/  FSETP.NAN.AND P0, PT, R8, R8, PT ;  /* 0x000000080800720b */ /* 0x000fc80003f08000 */
[----:B------:R-:W-:Y:S02]  /*0500*/  @P2 SEL R8, R8, R30, P0 ;  /* 0x0000001e08082207 */ /* 0x000fe40000000000 */
[C---:B------:R-:W-:Y:S02]  /*0510*/  FSETP.NAN.AND P0, PT, R44.reuse, R44, PT ;  /* 0x0000002c2c00720b */ /* 0x040fe40003f08000 */
[----:B------:R-:W-:Y:S02]  /*0520*/  P2R R10, PR, RZ, 0x2 ;  /* 0x00000002ff0a7803 */ /* 0x000fe40000000000 */
[----:B------:R-:W-:Y:S02]  /*0530*/  @P1 SEL R44, R44, R29, P0 ;  /* 0x0000001d2c2c1207 */ /* 0x000fe40000000000 */
[----:B------:R-:W-:Y:S02]  /*0540*/  FSETP.GT.AND P1, PT, R28, R9, PT ;  /* 0x000000091c00720b */ /* 0x000fe40003f24000 */
[----:B------:R-:W-:-:S02]  /*0550*/  LOP3.LUT R7, R0, 0x4, R39, 0xfe, !PT ;  /* 0x0000000400077812 */ /* 0x000fc400078efe27 */
[----:B------:R-:W-:Y:S02]  /*0560*/  FSETP.NAN.AND P0, PT, R28, R28, PT ;  /* 0x0000001c1c00720b */ /* 0x000fe40003f08000 */
[----:B------:R-:W-:-:S04]  /*0570*/  LEA.HI R6, R34, R7, RZ, 0x4 ;  /* 0x0000000722067211 */ /* 0x000fc800078f20ff */
[----:B------:R-:W-:-:S03]  /*0580*/  LOP3.LUT R6, R6, 0x7ffffff0, RZ, 0xc0, !PT ;  /* 0x7ffffff006067812 */ /* 0x000fc600078ec0ff */
[----:B------:R-:W-:Y:S02]  /*0590*/  @!P1 SEL R28, R28, R9, P0 ;  /* 0x000000091c1c9207 */ /* 0x000fe40000000000 */
[----:B------:R-:W-:Y:S01]  /*05a0*/  P2R R23, PR, RZ, 0x2 ;  /* 0x00000002ff177803 */ /* 0x000fe20000000000 */
[----:B------:R-:W-:Y:S01]  /*05b0*/  IMAD.IADD R30, R7, 0x1, -R6 ;  /* 0x00000001071e7824 */ /* 0x000fe200078e0a06 */
[----:B------:R-:W-:-:S03]  /*05c0*/  FSETP.GEU.AND P1, PT, R28, R31, PT ;  /* 0x0000001f1c00720b */ /* 0x000fc60003f2e000 */
[----:B------:R-:W-:Y:S01]  /*05d0*/  IMAD R7, R30, 0x2, R37 ;  /* 0x000000021e077824 */ /* 0x000fe200078e0225 */
[----:B------:R-:W-:-:S03]  /*05e0*/  FSETP.NAN.AND P0, PT, R31, R31, PT ;  /* 0x0000001f1f00720b */ /* 0x000fc60003f08000 */
[----:B------:R-:W-:-:S05]  /*05f0*/  IMAD.WIDE R6, R7, 0x4, R26 ;  /* 0x0000000407067825 */ /* 0x000fca00078e021a */
[----:B------:R-:W2:Y:S01]  /*0600*/  LDG.E.EL R9, desc[UR6][R6.64] ;  /* 0x0000000606097981 */ /* 0x000ea2000c2e1900 */
[----:B------:R-:W-:-:S03]  /*0610*/  @P1 SEL R31, R31, R28, P0 ;  /* 0x0000001c1f1f1207 */ /* 0x000fc60000000000 */
[----:B------:R0:W2:Y:S01]  /*0620*/  LDG.E.EL R28, desc[UR6][R6.64+0x4] ;  /* 0x00000406061c7981 */ /* 0x0000a2000c2e1900 */
[----:B------:R-:W-:-:S04]  /*0630*/  IMAD R5, R30, 0x2, R5 ;  /* 0x000000021e057824 */ /* 0x000fc800078e0205 */
[----:B------:R-:W-:-:S05]  /*0640*/  IMAD.WIDE R4, R5, 0x4, R26 ;  /* 0x0000000405047825 */ /* 0x000fca00078e021a */
[----:B------:R-:W3:Y:S01]  /*0650*/  LDG.E.EL R29, desc[UR6][R4.64] ;  /* 0x00000006041d7981 */ /* 0x000ee2000c2e1900 */
[----:B------:R-:W-:Y:S02]  /*0660*/  P2R R32, PR, RZ, 0x2 ;  /* 0x00000002ff207803 */ /* 0x000fe40000000000 */
[----:B0-----:R-:W-:-:S04]  /*0670*/  LOP3.LUT R7, R0, 0x5, R39, 0xfe, !PT ;  /* 0x0000000500077812 */ /* 0x001fc800078efe27 */
[----:B------:R-:W-:-:S04]  /*0680*/  LEA.HI R6, R34, R7, RZ, 0x4 ;  /* 0x0000000722067211 */ /* 0x000fc800078f20ff */
[----:B------:R-:W-:Y:S02]  /*0690*/  LOP3.LUT R6, R6, 0x7ffffff0, RZ, 0xc0, !PT ;  /* 0x7ffffff006067812 */ /* 0x000fe400078ec0ff */
[C---:B--2---:R-:W-:Y:S02]  /*06a0*/  FSETP.GT.AND P1, PT, R28.reuse, R9, PT ;  /* 0x000000091c00720b */ /* 0x044fe40003f24000 */
[----:B------:R-:W-:Y:S02]  /*06b0*/  FSETP.NAN.AND P0, PT, R28, R28, PT ;  /* 0x0000001c1c00720b */ /* 0x000fe40003f08000 */
[----:B------:R-:W-:-:S09]  /*06c0*/  P2R R22, PR, RZ, 0x2 ;  /* 0x00000002ff167803 */ /* 0x000fd20000000000 */
[----:B------:R-:W-:-:S04]  /*06d0*/  @!P1 SEL R28, R28, R9, P0 ;  /* 0x000000091c1c9207 */ /* 0x000fc80000000000 */
[-C--:B---3--:R-:W-:Y:S02]  /*06e0*/  FSETP.GEU.AND P1, PT, R28, R29.reuse, PT ;  /* 0x0000001d1c00720b */ /* 0x088fe40003f2e000 */
[----:B------:R-:W-:-:S11]  /*06f0*/  FSETP.NAN.AND P0, PT, R29, R29, PT ;  /* 0x0000001d1d00720b */ /* 0x000fd60003f08000 */
[----:B------:R-:W-:Y:S01]  /*0700*/  @P1 SEL R29, R29, R28, P0 ;  /* 0x0000001c1d1d1207 */ /* 0x000fe20000000000 */
[----:B------:R-:W-:-:S04]  /*0710*/  IMAD.IADD R28, R7, 0x1, -R6 ;  /* 0x00000001071c7824 */ /* 0x000fc800078e0a06 */
[----:B------:R-:W-:-:S04]  /*0720*/  IMAD R7, R28, 0x2, R37 ;  /* 0x000000021c077824 */ /* 0x000fc800078e0225 */
[----:B------:R-:W-:-:S05]  /*0730*/  IMAD.WIDE R6, R7, 0x4, R26 ;  /* 0x0000000407067825 */ /* 0x000fca00078e021a */
[----:B------:R-:W2:Y:S04]  /*0740*/  LDG.E.EL R9, desc[UR6][R6.64] ;  /* 0x0000000606097981 */ /* 0x000ea8000c2e1900 */
[----:B------:R0:W2:Y:S01]  /*0750*/  LDG.E.EL R15, desc[UR6][R6.64+0x4] ;  /* 0x00000406060f7981 */ /* 0x0000a2000c2e1900 */
[----:B------:R-:W-:-:S04]  /*0760*/  IMAD R5, R28, 0x2, R17 ;  /* 0x000000021c057824 */ /* 0x000fc800078e0211 */
[----:B------:R-:W-:-:S05]  /*0770*/  IMAD.WIDE R4, R5, 0x4, R26 ;  /* 0x0000000405047825 */ /* 0x000fca00078e021a */
[----:B------:R-:W3:Y:S01]  /*0780*/  LDG.E.EL R40, desc[UR6][R4.64] ;  /* 0x0000000604287981 */ /* 0x000ee2000c2e1900 */
[----:B------:R-:W-:Y:S02]  /*0790*/  P2R R36, PR, RZ, 0x2 ;  /* 0x00000002ff247803 */ /* 0x000fe40000000000 */
[----:B------:R-:W-:-:S05]  /*07a0*/  LOP3.LUT R33, R37, 0x21, RZ, 0xfc, !PT ;  /* 0x0000002125217812 */ /* 0x000fca00078efcff */
[----:B0-----:R-:W-:-:S04]  /*07b0*/  IMAD R7, R18, 0x2, R33 ;  /* 0x0000000212077824 */ /* 0x001fc800078e0221 */
[----:B------:R-:W-:Y:S01]  /*07c0*/  IMAD.WIDE R6, R7, 0x4, R26 ;  /* 0x0000000407067825 */ /* 0x000fe200078e021a */
[C---:B--2---:R-:W-:Y:S02]  /*07d0*/  FSETP.GT.AND P1, PT, R15.reuse, R9, PT ;  /* 0x000000090f00720b */ /* 0x044fe40003f24000 */
[----:B------:R-:W-:-:S11]  /*07e0*/  FSETP.NAN.AND P0, PT, R15, R15, PT ;  /* 0x0000000f0f00720b */ /* 0x000fd60003f08000 */
[----:B------:R-:W-:-:S04]  /*07f0*/  @!P1 SEL R15, R15, R9, P0 ;  /* 0x000000090f0f9207 */ /* 0x000fc80000000000 */
[-C--:B---3--:R-:W-:Y:S02]  /*0800*/  FSETP.GEU.AND P0, PT, R15, R40.reuse, PT ;  /* 0x000000280f00720b */ /* 0x088fe40003f0e000 */
[----:B------:R-:W-:Y:S02]  /*0810*/  P2R R21, PR, RZ, 0x2 ;  /* 0x00000002ff157803 */ /* 0x000fe40000000000 */
[----:B------:R-:W-:-:S09]  /*0820*/  FSETP.NAN.AND P1, PT, R40, R40, PT ;  /* 0x000000282800720b */ /* 0x000fd20003f28000 */
[----:B------:R-:W-:Y:S02]  /*0830*/  @P0 SEL R40, R40, R15, P1 ;  /* 0x0000000f28280207 */ /* 0x000fe40000800000 */
[----:B------:R-:W2:Y:S01]  /*0840*/  LDG.E.EL R15, desc[UR6][R6.64] ;  /* 0x00000006060f7981 */ /* 0x000ea2000c2e1900 */
[----:B------:R-:W-:Y:S01]  /*0850*/  P2R R11, PR, RZ, 0x4 ;  /* 0x00000004ff0b7803 */ /* 0x000fe20000000000 */
[----:B------:R-:W-:Y:S01]  /*0860*/  IMAD R9, R14, 0x2, R33 ;  /* 0x000000020e097824 */ /* 0x000fe200078e0221 */
[-C--:B--2---:R-:W-:Y:S02]  /*0870*/  FSETP.GEU.AND P2, PT, R8, R15.reuse, PT ;  /* 0x0000000f0800720b */ /* 0x084fe40003f4e000 */
[----:B------:R-:W-:-:S11]  /*0880*/  FSETP.NAN.AND P1, PT, R15, R15, PT ;  /* 0x0000000f0f00720b */ /* 0x000fd60003f28000 */
[----:B------:R-:W-:Y:S01]  /*0890*/  @P2 SEL R15, R15, R8, P1 ;  /* 0x000000080f0f2207 */ /* 0x000fe20000800000 */
[----:B------:R-:W-:-:S05]  /*08a0*/  IMAD.WIDE R8, R9, 0x4, R26 ;  /* 0x0000000409087825 */ /* 0x000fca00078e021a */
[----:B------:R-:W2:Y:S01]  /*08b0*/  LDG.E.EL R14, desc[UR6][R8.64] ;  /* 0x00000006080e7981 */ /* 0x000ea2000c2e1900 */
[----:B------:R-:W-:-:S04]  /*08c0*/  LOP3.LUT R5, R0, 0x6, R39, 0xfe, !PT ;  /* 0x0000000600057812 */ /* 0x000fc800078efe27 */
[----:B------:R-:W-:-:S04]  /*08d0*/  LEA.HI R6, R34, R5, RZ, 0x4 ;  /* 0x0000000522067211 */ /* 0x000fc800078f20ff */
[----:B------:R-:W-:Y:S02]  /*08e0*/  LOP3.LUT R6, R6, 0x7ffffff0, RZ, 0xc0, !PT ;  /* 0x7ffffff006067812 */ /* 0x000fe400078ec0ff */
[----:B------:R-:W-:-:S03]  /*08f0*/  P2R R4, PR, RZ, 0x1 ;  /* 0x00000001ff047803 */ /* 0x000fc60000000000 */
[----:B------:R-:W-:-:S04]  /*0900*/  IMAD.IADD R42, R5, 0x1, -R6 ;  /* 0x00000001052a7824 */ /* 0x000fc800078e0a06 */
[----:B------:R-:W-:-:S04]  /*0910*/  IMAD R7, R42, 0x2, R37 ;  /* 0x000000022a077824 */ /* 0x000fc800078e0225 */
[----:B------:R-:W-:-:S05]  /*0920*/  IMAD.WIDE R6, R7, 0x4, R26 ;  /* 0x0000000407067825 */ /* 0x000fca00078e021a */
[----:B------:R-:W3:Y:S01]  /*0930*/  LDG.E.EL R41, desc[UR6][R6.64+0x4] ;  /* 0x0000040606297981 */ /* 0x000ee2000c2e1900 */
[-C--:B--2---:R-:W-:Y:S02]  /*0940*/  FSETP.GEU.AND P0, PT, R13, R14.reuse, PT ;  /* 0x0000000e0d00720b */ /* 0x084fe40003f0e000 */
[----:B------:R-:W-:-:S11]  /*0950*/  FSETP.NAN.AND P1, PT, R14, R14, PT ;  /* 0x0000000e0e00720b */ /* 0x000fd60003f28000 */
[----:B------:R-:W-:Y:S02]  /*0960*/  @P0 SEL R14, R14, R13, P1 ;  /* 0x0000000d0e0e0207 */ /* 0x000fe40000800000 */
[----:B------:R-:W2:Y:S01]  /*0970*/  LDG.E.EL R13, desc[UR6][R6.64] ;  /* 0x00000006060d7981 */ /* 0x000ea2000c2e1900 */
[----:B------:R-:W-:Y:S01]  /*0980*/  P2R R19, PR, RZ, 0x1 ;  /* 0x00000001ff137803 */ /* 0x000fe20000000000 */
[----:B------:R-:W-:-:S04]  /*0990*/  IMAD R9, R38, 0x2, R33 ;  /* 0x0000000226097824 */ /* 0x000fc800078e0221 */
[----:B------:R-:W-:Y:S01]  /*09a0*/  IMAD.WIDE R8, R9, 0x4, R26 ;  /* 0x0000000409087825 */ /* 0x000fe200078e021a */
[C---:B---3--:R-:W-:Y:S02]  /*09b0*/  FSETP.NAN.AND P1, PT, R41.reuse, R41, PT ;  /* 0x000000292900720b */ /* 0x048fe40003f28000 */
[----:B--2---:R-:W-:-:S13]  /*09c0*/  FSETP.GT.AND P0, PT, R41, R13, PT ;  /* 0x0000000d2900720b */ /* 0x004fda0003f04000 */
[----:B------:R-:W-:Y:S02]  /*09d0*/  @!P0 SEL R41, R41, R13, P1 ;  /* 0x0000000d29298207 */ /* 0x000fe40000800000 */
[----:B------:R0:W2:Y:S01]  /*09e0*/  LDG.E.EL R13, desc[UR6][R8.64] ;  /* 0x00000006080d7981 */ /* 0x0000a2000c2e1900 */
[----:B------:R-:W-:-:S04]  /*09f0*/  LOP3.LUT R39, R0, 0x7, R39, 0xfe, !PT ;  /* 0x0000000700277812 */ /* 0x000fc800078efe27 */
[----:B------:R-:W-:-:S04]  /*0a00*/  LEA.HI R34, R34, R39, RZ, 0x4 ;  /* 0x0000002722227211 */ /* 0x000fc800078f20ff */
[----:B------:R-:W-:Y:S01]  /*0a10*/  LOP3.LUT R34, R34, 0x7ffffff0, RZ, 0xc0, !PT ;  /* 0x7ffffff022227812 */ /* 0x000fe200078ec0ff */
[----:B------:R-:W-:Y:S01]  /*0a20*/  IMAD R35, R42, 0x2, R17 ;  /* 0x000000022a237824 */ /* 0x000fe200078e0211 */
[----:B------:R-:W-:-:S03]  /*0a30*/  P2R R5, PR, RZ, 0x1 ;  /* 0x00000001ff057803 */ /* 0x000fc60000000000 */
[----:B------:R-:W-:Y:S02]  /*0a40*/  IMAD.IADD R34, R39, 0x1, -R34 ;  /* 0x0000000127227824 */ /* 0x000fe400078e0a22 */
[----:B------:R-:W-:-:S04]  /*0a50*/  IMAD.WIDE R6, R35, 0x4, R26 ;  /* 0x0000000423067825 */ /* 0x000fc800078e021a */
[----:B0-----:R-:W-:Y:S01]  /*0a60*/  IMAD R9, R34, 0x2, R37 ;  /* 0x0000000222097824 */ /* 0x001fe200078e0225 */
[----:B------:R-:W3:Y:S03]  /*0a70*/  LDG.E.EL R35, desc[UR6][R6.64] ;  /* 0x0000000606237981 */ /* 0x000ee6000c2e1900 */
[----:B------:R-:W-:-:S05]  /*0a80*/  IMAD.WIDE R8, R9, 0x4, R26 ;  /* 0x0000000409087825 */ /* 0x000fca00078e021a */
[----:B------:R-:W4:Y:S01]  /*0a90*/  LDG.E.EL R37, desc[UR6][R8.64+0x4] ;  /* 0x0000040608257981 */ /* 0x000f22000c2e1900 */
[-C--:B--2---:R-:W-:Y:S02]  /*0aa0*/  FSETP.GEU.AND P0, PT, R44, R13.reuse, PT ;  /* 0x0000000d2c00720b */ /* 0x084fe40003f0e000 */
[----:B------:R-:W-:-:S11]  /*0ab0*/  FSETP.NAN.AND P1, PT, R13, R13, PT ;  /* 0x0000000d0d00720b */ /* 0x000fd60003f28000 */
[----:B------:R-:W-:Y:S02]  /*0ac0*/  @P0 SEL R13, R13, R44, P1 ;  /* 0x0000002c0d0d0207 */ /* 0x000fe40000800000 */
[----:B------:R-:W2:Y:S01]  /*0ad0*/  LDG.E.EL R44, desc[UR6][R8.64] ;  /* 0x00000006082c7981 */ /* 0x000ea2000c2e1900 */
[----:B------:R-:W-:Y:S02]  /*0ae0*/  P2R R38, PR, RZ, 0x1 ;  /* 0x00000001ff267803 */ /* 0x000fe40000000000 */
[-C--:B---3--:R-:W-:Y:S02]  /*0af0*/  FSETP.GEU.AND P1, PT, R41, R35.reuse, PT ;  /* 0x000000232900720b */ /* 0x088fe40003f2e000 */
[----:B------:R-:W-:Y:S02]  /*0b00*/  P2R R18, PR, RZ, 0x4 ;  /* 0x00000004ff127803 */ /* 0x000fe40000000000 */
[----:B------:R-:W-:-:S09]  /*0b10*/  FSETP.NAN.AND P2, PT, R35, R35, PT ;  /* 0x000000232300720b */ /* 0x000fd20003f48000 */
[----:B------:R-:W-:Y:S02]  /*0b20*/  @P1 SEL R35, R35, R41, P2 ;  /* 0x0000002923231207 */ /* 0x000fe40001000000 */
[C---:B----4-:R-:W-:Y:S02]  /*0b30*/  FSETP.NAN.AND P2, PT, R37.reuse, R37, PT ;  /* 0x000000252500720b */ /* 0x050fe40003f48000 */
[----:B------:R-:W-:Y:S01]  /*0b40*/  P2R R20, PR, RZ, 0x8 ;  /* 0x00000008ff147803 */ /* 0x000fe20000000000 */
[----:B------:R-:W-:Y:S01]  /*0b50*/  IMAD R17, R34, 0x2, R17 ;  /* 0x0000000222117824 */ /* 0x000fe200078e0211 */
[----:B--2---:R-:W-:-:S04]  /*0b60*/  FSETP.GT.AND P0, PT, R37, R44, PT ;  /* 0x0000002c2500720b */ /* 0x004fc80003f04000 */
[----:B------:R-:W-:-:S09]  /*0b70*/  P2R R7, PR, RZ, 0x1 ;  /* 0x00000001ff077803 */ /* 0x000fd20000000000 */
[----:B------:R-:W-:Y:S02]  /*0b80*/  @!P0 SEL R37, R37, R44, P2 ;  /* 0x0000002c25258207 */ /* 0x000fe40001000000 */
[----:B------:R-:W-:-:S04]  /*0b90*/  ISETP.NE.AND P0, PT, R36, RZ, PT ;  /* 0x000000ff2400720c */ /* 0x000fc80003f05270 */
[----:B------:R-:W-:Y:S02]  /*0ba0*/  P2R R8, PR, RZ, 0x1 ;  /* 0x00000001ff087803 */ /* 0x000fe40000000000 */
        /* <DEDUP_REMOVED lines=18> */
[----:B------:R-:W-:Y:S01]  /*0cd0*/  ISETP.NE.AND P0, PT, R16, RZ, PT ;  /* 0x000000ff1000720c */ /* 0x000fe20003f05270 */
[----:B------:R-:W-:-:S05]  /*0ce0*/  IMAD.WIDE R16, R17, 0x4, R26 ;  /* 0x0000000411107825 */ /* 0x000fca00078e021a */
[----:B------:R-:W2:Y:S02]  /*0cf0*/  LDG.E.EL R36, desc[UR6][R16.64] ;  /* 0x0000000610247981 */ /* 0x000ea4000c2e1900 */
[-C--:B--2---:R-:W-:Y:S02]  /*0d00*/  FSETP.GEU.AND P2, PT, R37, R36.reuse, PT ;  /* 0x000000242500720b */ /* 0x084fe40003f4e000 */
[----:B------:R-:W-:-:S11]  /*0d10*/  FSETP.NAN.AND P3, PT, R36, R36, PT ;  /* 0x000000242400720b */ /* 0x000fd60003f68000 */
[----:B------:R-:W-:Y:S02]  /*0d20*/  @P2 SEL R36, R36, R37, P3 ;  /* 0x0000002524242207 */ /* 0x000fe40001800000 */
[----:B------:R-:W-:Y:S02]  /*0d30*/  P2R R37, PR, RZ, 0x4 ;  /* 0x00000004ff257803 */ /* 0x000fe40000000000 */
[----:B------:R-:W-:-:S04]  /*0d40*/  ISETP.NE.AND P2, PT, R38, RZ, PT ;  /* 0x000000ff2600720c */ /* 0x000fc80003f45270 */
[----:B------:R-:W-:Y:S02]  /*0d50*/  P2R R38, PR, RZ, 0x4 ;  /* 0x00000004ff267803 */ /* 0x000fe40000000000 */
[----:B------:R-:W-:Y:S01]  /*0d60*/  ISETP.NE.AND P2, PT, R19, RZ, PT ;  /* 0x000000ff1300720c */ /* 0x000fe20003f45270 */
[----:B------:R-:W-:-:S03]  /*0d70*/  IMAD R19, R12, 0x2, R33 ;  /* 0x000000020c137824 */ /* 0x000fc600078e0221 */
[----:B------:R-:W-:Y:S02]  /*0d80*/  P2R R39, PR, RZ, 0x4 ;  /* 0x00000004ff277803 */ /* 0x000fe40000000000 */
[----:B------:R-:W-:Y:S01]  /*0d90*/  ISETP.NE.AND P2, PT, R18, RZ, PT ;  /* 0x000000ff1200720c */ /* 0x000fe20003f45270 */
[----:B------:R-:W-:-:S05]  /*0da0*/  IMAD.WIDE R18, R19, 0x4, R26 ;  /* 0x0000000413127825 */ /* 0x000fca00078e021a */
[----:B------:R-:W2:Y:S01]  /*0db0*/  LDG.E.EL R12, desc[UR6][R18.64] ;  /* 0x00000006120c7981 */ /* 0x000ea2000c2e1900 */
[----:B------:R-:W-:Y:S02]  /*0dc0*/  P2R R6, PR, RZ, 0x2 ;  /* 0x00000002ff067803 */ /* 0x000fe40000000000 */
[-C--:B--2---:R-:W-:Y:S02]  /*0dd0*/  FSETP.GEU.AND P1, PT, R31, R12.reuse, PT ;  /* 0x0000000c1f00720b */ /* 0x084fe40003f2e000 */
[----:B------:R-:W-:-:S11]  /*0de0*/  FSETP.NAN.AND P3, PT, R12, R12, PT ;  /* 0x0000000c0c00720b */ /* 0x000fd60003f68000 */
[----:B------:R-:W-:Y:S01]  /*0df0*/  @P1 SEL R12, R12, R31, P3 ;  /* 0x0000001f0c0c1207 */ /* 0x000fe20001800000 */
[----:B------:R-:W-:-:S04]  /*0e00*/  IMAD R31, R30, 0x2, R33 ;  /* 0x000000021e1f7824 */ /* 0x000fc800078e0221 */
[----:B------:R-:W-:-:S05]  /*0e10*/  IMAD.WIDE R30, R31, 0x4, R26 ;  /* 0x000000041f1e7825 */ /* 0x000fca00078e021a */
[----:B------:R0:W2:Y:S01]  /*0e20*/  LDG.E.EL R16, desc[UR6][R30.64] ;  /* 0x000000061e107981 */ /* 0x0000a2000c2e1900 */
[----:B------:R-:W-:-:S04]  /*0e30*/  IMAD R19, R42, 0x2, R33 ;  /* 0x000000022a137824 */ /* 0x000fc800078e0221 */
[----:B0-----:R-:W-:-:S05]  /*0e40*/  IMAD.WIDE R30, R19, 0x4, R26 ;  /* 0x00000004131e7825 */ /* 0x001fca00078e021a */
[----:B------:R-:W3:Y:S01]  /*0e50*/  LDG.E.EL R18, desc[UR6][R30.64] ;  /* 0x000000061e127981 */ /* 0x000ee2000c2e1900 */
[-C--:B--2---:R-:W-:Y:S02]  /*0e60*/  FSETP.GEU.AND P3, PT, R29, R16.reuse, PT ;  /* 0x000000101d00720b */ /* 0x084fe40003f6e000 */
[----:B------:R-:W-:-:S11]  /*0e70*/  FSETP.NAN.AND P4, PT, R16, R16, PT ;  /* 0x000000101000720b */ /* 0x000fd60003f88000 */
[----:B------:R-:W-:Y:S01]  /*0e80*/  @P3 SEL R16, R16, R29, P4 ;  /* 0x0000001d10103207 */ /* 0x000fe20002000000 */
[----:B------:R-:W-:-:S04]  /*0e90*/  IMAD R29, R28, 0x2, R33 ;  /* 0x000000021c1d7824 */ /* 0x000fc800078e0221 */
[----:B------:R-:W-:-:S05]  /*0ea0*/  IMAD.WIDE R28, R29, 0x4, R26 ;  /* 0x000000041d1c7825 */ /* 0x000fca00078e021a */
[----:B------:R0:W2:Y:S01]  /*0eb0*/  LDG.E.EL R17, desc[UR6][R28.64] ;  /* 0x000000061c117981 */ /* 0x0000a2000c2e1900 */
[----:B------:R-:W-:-:S04]  /*0ec0*/  IMAD R33, R34, 0x2, R33 ;  /* 0x0000000222217824 */ /* 0x000fc800078e0221 */
[----:B------:R-:W-:-:S05]  /*0ed0*/  IMAD.WIDE R26, R33, 0x4, R26 ;  /* 0x00000004211a7825 */ /* 0x000fca00078e021a */
[----:B------:R-:W4:Y:S01]  /*0ee0*/  LDG.E.EL R19, desc[UR6][R26.64] ;  /* 0x000000061a137981 */ /* 0x000f22000c2e1900 */
[----:B---3--:R-:W-:Y:S02]  /*0ef0*/  FSETP.NAN.AND P6, PT, R18, R18, PT ;  /* 0x000000121200720b */ /* 0x008fe40003fc8000 */
[----:B------:R-:W-:Y:S01]  /*0f00*/  P2R R32, PR, RZ, 0x1 ;  /* 0x00000001ff207803 */ /* 0x000fe20000000000 */
[----:B------:R-:W-:Y:S01]  /*0f10*/  UPRMT UR4, UR5, 0x654, UR4 ;  /* 0x0000065405047896 */ /* 0x000fe20008000004 */
[----:B------:R-:W-:-:S05]  /*0f20*/  IMAD.SHL.U32 R3, R3, 0x4, RZ ;  /* 0x0000000403037824 */ /* 0x000fca00078e00ff */
[----:B------:R-:W-:-:S04]  /*0f30*/  LOP3.LUT R3, R3, 0x1fc, RZ, 0xc0, !PT ;  /* 0x000001fc03037812 */ /* 0x000fc800078ec0ff */
[----:B0-----:R-:W-:Y:S02]  /*0f40*/  LEA R29, R3, UR4, 0x2 ;  /* 0x00000004031d7c11 */ /* 0x001fe4000f8e10ff */
[----:B------:R-:W-:Y:S02]  /*0f50*/  LOP3.LUT R3, R0, R3, RZ, 0xfc, !PT ;  /* 0x0000000300037212 */ /* 0x000fe400078efcff */
[----:B------:R-:W-:Y:S02]  /*0f60*/  SHF.R.S32.HI R0, RZ, 0x1f, R0 ;  /* 0x0000001fff007819 */ /* 0x000fe40000011400 */
[-C--:B--2---:R-:W-:Y:S02]  /*0f70*/  FSETP.GEU.AND P4, PT, R40, R17.reuse, PT ;  /* 0x000000112800720b */ /* 0x084fe40003f8e000 */
[----:B------:R-:W-:-:S11]  /*0f80*/  FSETP.NAN.AND P5, PT, R17, R17, PT ;  /* 0x000000111100720b */ /* 0x000fd60003fa8000 */
[----:B------:R-:W-:Y:S02]  /*0f90*/  @P4 SEL R17, R17, R40, P5 ;  /* 0x0000002811114207 */ /* 0x000fe40002800000 */
[----:B------:R-:W-:Y:S02]  /*0fa0*/  FSETP.GEU.AND P5, PT, R35, R18, PT ;  /* 0x000000122300720b */ /* 0x000fe40003fae000 */
[----:B----4-:R-:W-:-:S11]  /*0fb0*/  FSETP.NAN.AND P0, PT, R19, R19, PT ;  /* 0x000000131300720b */ /* 0x010fd60003f08000 */
[----:B------:R-:W-:Y:S02]  /*0fc0*/  @P5 SEL R18, R18, R35, P6 ;  /* 0x0000002312125207 */ /* 0x000fe40003000000 */
[----:B------:R-:W-:-:S13]  /*0fd0*/  FSETP.GEU.AND P6, PT, R36, R19, PT ;  /* 0x000000132400720b */ /* 0x000fda0003fce000 */
[----:B------:R-:W-:Y:S02]  /*0fe0*/  @P6 SEL R19, R19, R36, P0 ;  /* 0x0000002413136207 */ /* 0x000fe40000000000 */
[----:B------:R-:W-:-:S04]  /*0ff0*/  ISETP.NE.AND P0, PT, R32, RZ, PT ;  /* 0x000000ff2000720c */ /* 0x000fc80003f05270 */
[----:B------:R-:W-:Y:S02]  /*1000*/  SEL R28, RZ, 0x1, !P0 ;  /* 0x00000001ff1c7807 */ /* 0x000fe40004000000 */
        /* <DEDUP_REMOVED lines=11> */
[----:B------:R-:W-:Y:S02]  /*10c0*/  SEL R28, R28, 0x2, P0 ;  /* 0x000000021c1c7807 */ /* 0x000fe40000000000 */
        /* <DEDUP_REMOVED lines=8> */
[----:B------:R-:W-:Y:S02]  /*1150*/  ISETP.NE.AND P0, PT, R4, RZ, PT ;  /* 0x000000ff0400720c */ /* 0x000fe40003f05270 */
[----:B------:R-:W0:Y:S02]  /*1160*/  S2R R4, SR_TID.X ;  /* 0x0000000000047919 */ /* 0x000e240000002100 */
[----:B0-----:R-:W-:-:S05]  /*1170*/  IMAD.SHL.U32 R4, R4, 0x8, RZ ;  /* 0x0000000804047824 */ /* 0x001fca00078e00ff */
[----:B------:R-:W-:-:S04]  /*1180*/  LOP3.LUT R4, R4, 0x3f8, RZ, 0xc0, !PT ;  /* 0x000003f804047812 */ /* 0x000fc800078ec0ff */
[----:B------:R-:W-:Y:S01]  /*1190*/  LEA R26, R4, UR4, 0x2 ;  /* 0x00000004041a7c11 */ /* 0x000fe2000f8e10ff */
[----:B------:R-:W-:-:S04]  /*11a0*/  ULDC.64 UR4, c[0x0][0x218] ;  /* 0x0000860000047ab9 */ /* 0x000fc80000000a00 */
[----:B------:R0:W-:Y:S04]  /*11b0*/  STS.128 [R26], R12 ;  /* 0x0000000c1a007388 */ /* 0x0001e80000000c00 */
[----:B------:R1:W-:Y:S01]  /*11c0*/  STS.128 [R26+0x10], R16 ;  /* 0x000010101a007388 */ /* 0x0003e20000000c00 */
[----:B------:R-:W-:Y:S01]  /*11d0*/  BAR.SYNC.DEFER_BLOCKING 0x0 ;  /* 0x0000000000007b1d */ /* 0x000fe20000010000 */
[----:B------:R-:W-:Y:S02]  /*11e0*/  SEL R21, R21, 0x2, P0 ;  /* 0x0000000215157807 */ /* 0x000fe40000000000 */
[----:B------:R-:W-:Y:S02]  /*11f0*/  SEL R23, R23, 0x3, P1 ;  /* 0x0000000317177807 */ /* 0x000fe40000800000 */
[----:B------:R-:W-:-:S02]  /*1200*/  SEL R27, R21, 0x3, P4 ;  /* 0x00000003151b7807 */ /* 0x000fc40002000000 */
[----:B------:R-:W-:Y:S01]  /*1210*/  ISETP.NE.AND P0, PT, R7, RZ, PT ;  /* 0x000000ff0700720c */ /* 0x000fe20003f05270 */
[----:B------:R-:W2:Y:S01]  /*1220*/  LDC.64 R20, c[0x0][0x218] ;  /* 0x00008600ff147b82 */ /* 0x000ea20000000a00 */
[----:B------:R-:W-:Y:S02]  /*1230*/  ISETP.NE.AND P1, PT, R6, RZ, PT ;  /* 0x000000ff0600720c */ /* 0x000fe40003f25270 */
[----:B------:R-:W-:Y:S02]  /*1240*/  ISETP.NE.AND P4, PT, R5, RZ, PT ;  /* 0x000000ff0500720c */ /* 0x000fe40003f85270 */
[----:B------:R-:W-:Y:S01]  /*1250*/  SEL R25, R25, 0x3, P2 ;  /* 0x0000000319197807 */ /* 0x000fe20001000000 */
[----:B------:R-:W3:Y:S04]  /*1260*/  LDS.128 R8, [R29] ;  /* 0x000000001d087984 */ /* 0x000ee80000000c00 */
[----:B------:R4:W5:Y:S01]  /*1270*/  LDS.128 R4, [R29+0x800] ;  /* 0x000800001d047984 */ /* 0x0009620000000c00 */
[----:B------:R-:W-:-:S04]  /*1280*/  ISETP.NE.AND P2, PT, R39, RZ, PT ;  /* 0x000000ff2700720c */ /* 0x000fc80003f45270 */
[----:B------:R-:W-:Y:S02]  /*1290*/  SEL R28, R28, 0x3, P2 ;  /* 0x000000031c1c7807 */ /* 0x000fe40001000000 */
[----:B------:R-:W-:Y:S02]  /*12a0*/  ISETP.NE.AND P2, PT, R38, RZ, PT ;  /* 0x000000ff2600720c */ /* 0x000fe40003f45270 */
[----:B0-----:R-:W-:Y:S02]  /*12b0*/  SEL R13, RZ, 0x1, !P4 ;  /* 0x00000001ff0d7807 */ /* 0x001fe40006000000 */
[----:B------:R-:W-:Y:S02]  /*12c0*/  SEL R24, R24, 0x3, P2 ;  /* 0x0000000318187807 */ /* 0x000fe40001000000 */
[----:B------:R-:W-:Y:S02]  /*12d0*/  ISETP.NE.AND P2, PT, R37, RZ, PT ;  /* 0x000000ff2500720c */ /* 0x000fe40003f45270 */
[----:B------:R-:W-:-:S02]  /*12e0*/  SEL R12, RZ, 0x1, !P0 ;  /* 0x00000001ff0c7807 */ /* 0x000fc40004000000 */
[----:B------:R-:W-:Y:S02]  /*12f0*/  SEL R13, R13, 0x2, P1 ;  /* 0x000000020d0d7807 */ /* 0x000fe40000800000 */
[----:B------:R-:W-:Y:S02]  /*1300*/  SEL R12, R12, 0x2, P2 ;  /* 0x000000020c0c7807 */ /* 0x000fe40001000000 */
[----:B------:R-:W-:Y:S02]  /*1310*/  SEL R22, R22, 0x3, P3 ;  /* 0x0000000316167807 */ /* 0x000fe40001800000 */
[----:B------:R-:W-:Y:S02]  /*1320*/  SEL R13, R13, 0x3, P5 ;  /* 0x000000030d0d7807 */ /* 0x000fe40002800000 */
[----:B-1----:R-:W-:Y:S02]  /*1330*/  SEL R16, R12, 0x3, P6 ;  /* 0x000000030c107807 */ /* 0x002fe40003000000 */
[----:B------:R-:W-:-:S02]  /*1340*/  LEA R12, P0, R3, UR4, 0x2 ;  /* 0x00000004030c7c11 */ /* 0x000fc4000f8010ff */
[----:B------:R-:W-:Y:S02]  /*1350*/  PRMT R28, R28, 0x3340, R25 ;  /* 0x000033401c1c7816 */ /* 0x000fe40000000019 */
[----:B------:R-:W-:Y:S02]  /*1360*/  PRMT R23, R23, 0x3340, R24 ;  /* 0x0000334017177816 */ /* 0x000fe40000000018 */
[----:B------:R-:W-:Y:S02]  /*1370*/  PRMT R22, R22, 0x3340, R27 ;  /* 0x0000334016167816 */ /* 0x000fe4000000001b */
[----:B------:R-:W-:Y:S02]  /*1380*/  IADD3 R14, P1, R2, UR8, RZ ;  /* 0x00000008020e7c10 */ /* 0x000fe4000ff3e0ff */
[----:B----4-:R-:W-:Y:S01]  /*1390*/  PRMT R29, R13, 0x3340, R16 ;  /* 0x000033400d1d7816 */ /* 0x010fe20000000010 */
[C---:B--2---:R-:W-:Y:S01]  /*13a0*/  IMAD.WIDE R20, R3.reuse, 0x4, R20 ;  /* 0x0000000403147825 */ /* 0x044fe200078e0214 */
[----:B------:R-:W-:-:S02]  /*13b0*/  LEA.HI.X R13, R3, UR5, R0, 0x2, P0 ;  /* 0x00000005030d7c11 */ /* 0x000fc400080f1400 */
[----:B------:R-:W-:Y:S02]  /*13c0*/  LEA.HI.X.SX32 R15, R2, UR9, 0x1, P1 ;  /* 0x00000009020f7c11 */ /* 0x000fe400088f0eff */
[----:B------:R-:W-:Y:S02]  /*13d0*/  PRMT R28, R23, 0x5410, R28 ;  /* 0x00005410171c7816 */ /* 0x000fe4000000001c */
[----:B------:R-:W-:Y:S01]  /*13e0*/  PRMT R29, R22, 0x5410, R29 ;  /* 0x00005410161d7816 */ /* 0x000fe2000000001d */
[----:B---3--:R-:W-:Y:S04]  /*13f0*/  STG.E.128 desc[UR6][R20.64], R8 ;  /* 0x0000000814007986 */ /* 0x008fe8000c101d06 */
[----:B-----5:R-:W-:Y:S04]  /*1400*/  STG.E.128 desc[UR6][R12.64+0x800], R4 ;  /* 0x000800040c007986 */ /* 0x020fe8000c101d06 */
[----:B------:R-:W-:Y:S01]  /*1410*/  STG.E.64 desc[UR6][R14.64], R28 ;  /* 0x0000001c0e007986 */ /* 0x000fe2000c101b06 */
[----:B------:R-:W-:Y:S05]  /*1420*/  EXIT ;  /* 0x000000000000794d */ /* 0x000fea0003800000 */
.L_x_0:
[----:B------:R-:W-:-:S00]  /*1430*/  BRA `(.L_x_0) ;  /* 0xfffffffc00fc7947 */ /* 0x000fc0000383ffff */
[----:B------:R-:W-:-:S00]  /*1440*/  NOP ;  /* 0x0000000000007918 */ /* 0x000fc00000000000 */
        /* <DEDUP_REMOVED lines=11> */
.L_x_1:


//--------------------- .nv.shared.triton_poi_fused_max_pool2d_with_indices_9 --------------------------
	.section	.nv.shared.triton_poi_fused_max_pool2d_with_indices_9,"aw",@nobits
	.sectionflags	@""
	.align	16
	.zero		1024


//--------------------- .nv.constant0.triton_poi_fused_max_pool2d_with_indices_9 --------------------------
	.section	.nv.constant0.triton_poi_fused_max_pool2d_with_indices_9,"a",@progbits
	.sectionflags	@""
	.align	4
.nv.constant0.triton_poi_fused_max_pool2d_with_indices_9:
	.zero		556
